//
// Generated by NVIDIA NVVM Compiler
//
// Compiler Build ID: CL-36424714
// Cuda compilation tools, release 13.0, V13.0.88
// Based on NVVM 20.0.0
//

.version 9.0
.target sm_100
.address_size 64

	// .globl	_Z12mandelKernelPiffffiii

.visible .entry _Z12mandelKernelPiffffiii(
	.param .u64 .ptr .align 1 _Z12mandelKernelPiffffiii_param_0,
	.param .f32 _Z12mandelKernelPiffffiii_param_1,
	.param .f32 _Z12mandelKernelPiffffiii_param_2,
	.param .f32 _Z12mandelKernelPiffffiii_param_3,
	.param .f32 _Z12mandelKernelPiffffiii_param_4,
	.param .u32 _Z12mandelKernelPiffffiii_param_5,
	.param .u32 _Z12mandelKernelPiffffiii_param_6,
	.param .u32 _Z12mandelKernelPiffffiii_param_7
)
{
	.reg .pred 	%p<14>;
	.reg .b32 	%r<52>;
	.reg .b32 	%f<24>;
	.reg .b64 	%rd<17>;

	ld.param.u64 	%rd5, [_Z12mandelKernelPiffffiii_param_0];
	ld.param.f32 	%f11, [_Z12mandelKernelPiffffiii_param_1];
	ld.param.f32 	%f13, [_Z12mandelKernelPiffffiii_param_2];
	ld.param.f32 	%f12, [_Z12mandelKernelPiffffiii_param_3];
	ld.param.f32 	%f14, [_Z12mandelKernelPiffffiii_param_4];
	ld.param.u32 	%r21, [_Z12mandelKernelPiffffiii_param_5];
	ld.param.u32 	%r23, [_Z12mandelKernelPiffffiii_param_6];
	ld.param.u32 	%r22, [_Z12mandelKernelPiffffiii_param_7];
	cvta.to.global.u64 	%rd1, %rd5;
	mov.u32 	%r24, %ctaid.x;
	mov.u32 	%r25, %ntid.x;
	mov.u32 	%r26, %tid.x;
	mad.lo.s32 	%r27, %r24, %r25, %r26;
	mul.lo.s32 	%r1, %r22, %r27;
	mov.u32 	%r28, %ctaid.y;
	mov.u32 	%r29, %ntid.y;
	mov.u32 	%r30, %tid.y;
	mad.lo.s32 	%r31, %r28, %r29, %r30;
	mul.lo.s32 	%r32, %r23, %r31;
	cvt.s64.s32 	%rd2, %r32;
	cvt.rn.f32.u32 	%f15, %r31;
	fma.rn.f32 	%f1, %f13, %f15, %f14;
	setp.lt.s32 	%p1, %r22, 1;
	@%p1 bra 	$L__BB0_18;
	add.s64 	%rd3, %rd1, %rd2;
	setp.lt.s32 	%p2, %r21, 1;
	@%p2 bra 	$L__BB0_7;
	mov.b32 	%r44, 0;
	mov.f32 	%f23, %f1;
$L__BB0_3:
	add.s32 	%r3, %r44, %r1;
	cvt.rn.f32.s32 	%f16, %r3;
	fma.rn.f32 	%f3, %f11, %f16, %f12;
	mov.b32 	%r45, 0;
	mov.f32 	%f22, %f3;
$L__BB0_4:
	mul.f32 	%f6, %f22, %f22;
	mul.f32 	%f7, %f23, %f23;
	add.f32 	%f17, %f6, %f7;
	setp.gt.f32 	%p11, %f17, 0f40800000;
	mov.u32 	%r46, %r45;
	@%p11 bra 	$L__BB0_6;
	sub.f32 	%f18, %f6, %f7;
	add.f32 	%f19, %f22, %f22;
	add.f32 	%f22, %f3, %f18;
	fma.rn.f32 	%f23, %f19, %f23, %f1;
	add.s32 	%r45, %r45, 1;
	setp.ne.s32 	%p12, %r45, %r21;
	mov.u32 	%r46, %r21;
	@%p12 bra 	$L__BB0_4;
$L__BB0_6:
	mul.wide.s32 	%rd15, %r3, 4;
	add.s64 	%rd16, %rd3, %rd15;
	st.global.u32 	[%rd16], %r46;
	add.s32 	%r44, %r44, 1;
	setp.eq.s32 	%p13, %r44, %r22;
	@%p13 bra 	$L__BB0_18;
	bra.uni 	$L__BB0_3;
$L__BB0_7:
	and.b32  	%r8, %r22, 7;
	setp.lt.u32 	%p3, %r22, 8;
	mov.b32 	%r50, 0;
	@%p3 bra 	$L__BB0_10;
	and.b32  	%r50, %r22, 2147483640;
	neg.s32 	%r48, %r50;
	add.s64 	%rd6, %rd2, %rd1;
	add.s64 	%rd4, %rd6, 16;
	mov.u32 	%r47, %r1;
$L__BB0_9:
	.pragma "nounroll";
	mul.wide.s32 	%rd7, %r47, 4;
	add.s64 	%rd8, %rd4, %rd7;
	mov.b32 	%r34, 0;
	st.global.u32 	[%rd8+-16], %r34;
	st.global.u32 	[%rd8+-12], %r34;
	st.global.u32 	[%rd8+-8], %r34;
	st.global.u32 	[%rd8+-4], %r34;
	st.global.u32 	[%rd8], %r34;
	st.global.u32 	[%rd8+4], %r34;
	st.global.u32 	[%rd8+8], %r34;
	st.global.u32 	[%rd8+12], %r34;
	add.s32 	%r48, %r48, 8;
	add.s32 	%r47, %r47, 8;
	setp.ne.s32 	%p4, %r48, 0;
	@%p4 bra 	$L__BB0_9;
$L__BB0_10:
	setp.eq.s32 	%p5, %r8, 0;
	@%p5 bra 	$L__BB0_18;
	and.b32  	%r16, %r22, 3;
	setp.lt.u32 	%p6, %r8, 4;
	@%p6 bra 	$L__BB0_13;
	add.s32 	%r35, %r50, %r1;
	mul.wide.s32 	%rd9, %r35, 4;
	add.s64 	%rd10, %rd3, %rd9;
	mov.b32 	%r36, 0;
	st.global.u32 	[%rd10], %r36;
	st.global.u32 	[%rd10+4], %r36;
	st.global.u32 	[%rd10+8], %r36;
	st.global.u32 	[%rd10+12], %r36;
	add.s32 	%r50, %r50, 4;
$L__BB0_13:
	setp.eq.s32 	%p7, %r16, 0;
	@%p7 bra 	$L__BB0_18;
	setp.eq.s32 	%p8, %r16, 1;
	@%p8 bra 	$L__BB0_16;
	add.s32 	%r37, %r50, %r1;
	mul.wide.s32 	%rd11, %r37, 4;
	add.s64 	%rd12, %rd3, %rd11;
	mov.b32 	%r38, 0;
	st.global.u32 	[%rd12], %r38;
	st.global.u32 	[%rd12+4], %r38;
	add.s32 	%r50, %r50, 2;
$L__BB0_16:
	and.b32  	%r39, %r22, 1;
	setp.eq.b32 	%p9, %r39, 1;
	not.pred 	%p10, %p9;
	@%p10 bra 	$L__BB0_18;
	add.s32 	%r40, %r50, %r1;
	mul.wide.s32 	%rd13, %r40, 4;
	add.s64 	%rd14, %rd3, %rd13;
	mov.b32 	%r41, 0;
	st.global.u32 	[%rd14], %r41;
$L__BB0_18:
	ret;

}


// ===== COMPILED SASS (sm_100) =====

	.target	sm_100

	.elftype	@"ET_EXEC"


//--------------------- .note.nv.tkinfo           --------------------------
	.section	.note.nv.tkinfo,"",@"SHT_NOTE"
	.sectionflags	@"SHF_NOTE_NV_TKINFO"
	.tkinfo
        /*0018*/ 	.word	0x00000002
        /*0030*/ 	.string	""
        /*0030*/ 	.string	"ptxas"
        /*0030*/ 	.string	"Cuda compilation tools, release 13.0, V13.0.88"
        /*0030*/ 	.string	"Build cuda_13.0.r13.0/compiler.36424714_0"
        /*0030*/ 	.string	"-arch sm_100 -m 64 "



//--------------------- .note.nv.cuinfo           --------------------------
	.section	.note.nv.cuinfo,"",@"SHT_NOTE"
	.sectionflags	@"SHF_NOTE_NV_CUINFO"
        /*0018*/ 	.short	0x0002
        /*001a*/ 	.short	0x0064
        /*001c*/ 	.short	0x0082
	.zero		2


//--------------------- .nv.info                  --------------------------
	.section	.nv.info,"",@"SHT_CUDA_INFO"
	.align	4


	//----- nvinfo : EIATTR_REGCOUNT
	.align		4
        /*0000*/ 	.byte	0x04, 0x2f
        /*0002*/ 	.short	(.L_1 - .L_0)
	.align		4
.L_0:
        /*0004*/ 	.word	index@(_Z12mandelKernelPiffffiii)
        /*0008*/ 	.word	0x00000010


	//----- nvinfo : EIATTR_FRAME_SIZE
	.align		4
.L_1:
        /*000c*/ 	.byte	0x04, 0x11
        /*000e*/ 	.short	(.L_3 - .L_2)
	.align		4
.L_2:
        /*0010*/ 	.word	index@(_Z12mandelKernelPiffffiii)
        /*0014*/ 	.word	0x00000000


	//----- nvinfo : EIATTR_MIN_STACK_SIZE
	.align		4
.L_3:
        /*0018*/ 	.byte	0x04, 0x12
        /*001a*/ 	.short	(.L_5 - .L_4)
	.align		4
.L_4:
        /*001c*/ 	.word	index@(_Z12mandelKernelPiffffiii)
        /*0020*/ 	.word	0x00000000
.L_5:


//--------------------- .nv.compat                --------------------------
	.section	.nv.compat,"",@"SHT_CUDA_COMPAT_INFO"
	.align	4
        /*0000*/ 	.byte	0x02, 0x09, 0x00, 0x00, 0x02, 0x02, 0x01, 0x00, 0x02, 0x05, 0x05, 0x00, 0x03, 0x07, 0x01, 0x01
        /*0010*/ 	.byte	0x02, 0x03, 0x00, 0x00, 0x02, 0x06, 0x01, 0x00, 0x04, 0x0b, 0x08, 0x00, 0x01, 0x00, 0x00, 0x00
        /*0020*/ 	.byte	0x00, 0x00, 0x00, 0x00


//--------------------- .nv.info._Z12mandelKernelPiffffiii --------------------------
	.section	.nv.info._Z12mandelKernelPiffffiii,"",@"SHT_CUDA_INFO"
	.sectionflags	@""
	.align	4


	//----- nvinfo : EIATTR_CUDA_API_VERSION
	.align		4
        /*0000*/ 	.byte	0x04, 0x37
        /*0002*/ 	.short	(.L_7 - .L_6)
.L_6:
        /*0004*/ 	.word	0x00000082


	//----- nvinfo : EIATTR_KPARAM_INFO
	.align		4
.L_7:
        /*0008*/ 	.byte	0x04, 0x17
        /*000a*/ 	.short	(.L_9 - .L_8)
.L_8:
        /*000c*/ 	.word	0x00000000
        /*0010*/ 	.short	0x0007
        /*0012*/ 	.short	0x0020
        /*0014*/ 	.byte	0x00, 0xf0, 0x11, 0x00


	//----- nvinfo : EIATTR_KPARAM_INFO
	.align		4
.L_9:
        /*0018*/ 	.byte	0x04, 0x17
        /*001a*/ 	.short	(.L_11 - .L_10)
.L_10:
        /*001c*/ 	.word	0x00000000
        /*0020*/ 	.short	0x0006
        /*0022*/ 	.short	0x001c
        /*0024*/ 	.byte	0x00, 0xf0, 0x11, 0x00


	//----- nvinfo : EIATTR_KPARAM_INFO
	.align		4
.L_11:
        /*0028*/ 	.byte	0x04, 0x17
        /*002a*/ 	.short	(.L_13 - .L_12)
.L_12:
        /*002c*/ 	.word	0x00000000
        /*0030*/ 	.short	0x0005
        /*0032*/ 	.short	0x0018
        /*0034*/ 	.byte	0x00, 0xf0, 0x11, 0x00


	//----- nvinfo : EIATTR_KPARAM_INFO
	.align		4
.L_13:
        /*0038*/ 	.byte	0x04, 0x17
        /*003a*/ 	.short	(.L_15 - .L_14)
.L_14:
        /*003c*/ 	.word	0x00000000
        /*0040*/ 	.short	0x0004
        /*0042*/ 	.short	0x0014
        /*0044*/ 	.byte	0x00, 0xf0, 0x11, 0x00


	//----- nvinfo : EIATTR_KPARAM_INFO
	.align		4
.L_15:
        /*0048*/ 	.byte	0x04, 0x17
        /*004a*/ 	.short	(.L_17 - .L_16)
.L_16:
        /*004c*/ 	.word	0x00000000
        /*0050*/ 	.short	0x0003
        /*0052*/ 	.short	0x0010
        /*0054*/ 	.byte	0x00, 0xf0, 0x11, 0x00


	//----- nvinfo : EIATTR_KPARAM_INFO
	.align		4
.L_17:
        /*0058*/ 	.byte	0x04, 0x17
        /*005a*/ 	.short	(.L_19 - .L_18)
.L_18:
        /*005c*/ 	.word	0x00000000
        /*0060*/ 	.short	0x0002
        /*0062*/ 	.short	0x000c
        /*0064*/ 	.byte	0x00, 0xf0, 0x11, 0x00


	//----- nvinfo : EIATTR_KPARAM_INFO
	.align		4
.L_19:
        /*0068*/ 	.byte	0x04, 0x17
        /*006a*/ 	.short	(.L_21 - .L_20)
.L_20:
        /*006c*/ 	.word	0x00000000
        /*0070*/ 	.short	0x0001
        /*0072*/ 	.short	0x0008
        /*0074*/ 	.byte	0x00, 0xf0, 0x11, 0x00


	//----- nvinfo : EIATTR_KPARAM_INFO
	.align		4
.L_21:
        /*0078*/ 	.byte	0x04, 0x17
        /*007a*/ 	.short	(.L_23 - .L_22)
.L_22:
        /*007c*/ 	.word	0x00000000
        /*0080*/ 	.short	0x0000
        /*0082*/ 	.short	0x0000
        /*0084*/ 	.byte	0x00, 0xf5, 0x21, 0x00


	//----- nvinfo : EIATTR_SPARSE_MMA_MASK
	.align		4
.L_23:
        /*0088*/ 	.byte	0x03, 0x50
        /*008a*/ 	.short	0x0000


	//----- nvinfo : EIATTR_MAXREG_COUNT
	.align		4
        /*008c*/ 	.byte	0x03, 0x1b
        /*008e*/ 	.short	0x00ff


	//----- nvinfo : EIATTR_MERCURY_ISA_VERSION
	.align		4
        /*0090*/ 	.byte	0x03, 0x5f
        /*0092*/ 	.short	0x0101


	//----- nvinfo : EIATTR_VRC_CTA_INIT_COUNT
	.align		4
        /*0094*/ 	.byte	0x02, 0x4a
	.zero		1
	.zero		1


	//----- nvinfo : EIATTR_EXIT_INSTR_OFFSETS
	.align		4
        /*0098*/ 	.byte	0x04, 0x1c
        /*009a*/ 	.short	(.L_25 - .L_24)


	//   ....[0]....
.L_24:
        /*009c*/ 	.word	0x000000a0


	//   ....[1]....
        /*00a0*/ 	.word	0x000003a0


	//   ....[2]....
        /*00a4*/ 	.word	0x00000540


	//   ....[3]....
        /*00a8*/ 	.word	0x00000600


	//   ....[4]....
        /*00ac*/ 	.word	0x00000690


	//   ....[5]....
        /*00b0*/ 	.word	0x000006d0


	//----- nvinfo : EIATTR_CRS_STACK_SIZE
	.align		4
.L_25:
        /*00b4*/ 	.byte	0x04, 0x1e
        /*00b6*/ 	.short	(.L_27 - .L_26)
.L_26:
        /*00b8*/ 	.word	0x00000000


	//----- nvinfo : EIATTR_CBANK_PARAM_SIZE
	.align		4
.L_27:
        /*00bc*/ 	.byte	0x03, 0x19
        /*00be*/ 	.short	0x0024


	//----- nvinfo : EIATTR_PARAM_CBANK
	.align		4
        /*00c0*/ 	.byte	0x04, 0x0a
        /*00c2*/ 	.short	(.L_29 - .L_28)
	.align		4
.L_28:
        /*00c4*/ 	.word	index@(.nv.constant0._Z12mandelKernelPiffffiii)
        /*00c8*/ 	.short	0x0380
        /*00ca*/ 	.short	0x0024


	//----- nvinfo : EIATTR_SW_WAR
	.align		4
.L_29:
        /*00cc*/ 	.byte	0x04, 0x36
        /*00ce*/ 	.short	(.L_31 - .L_30)
.L_30:
        /*00d0*/ 	.word	0x00000008
.L_31:


//--------------------- .nv.callgraph             --------------------------
	.section	.nv.callgraph,"",@"SHT_CUDA_CALLGRAPH"
	.align	4
	.sectionentsize	8
	.align		4
        /*0000*/ 	.word	0x00000000
	.align		4
        /*0004*/ 	.word	0xffffffff
	.align		4
        /*0008*/ 	.word	0x00000000
	.align		4
        /*000c*/ 	.word	0xfffffffe
	.align		4
        /*0010*/ 	.word	0x00000000
	.align		4
        /*0014*/ 	.word	0xfffffffd
	.align		4
        /*0018*/ 	.word	0x00000000
	.align		4
        /*001c*/ 	.word	0xfffffffc


//--------------------- .text._Z12mandelKernelPiffffiii --------------------------
	.section	.text._Z12mandelKernelPiffffiii,"ax",@progbits
	.align	128
        .global         _Z12mandelKernelPiffffiii
        .type           _Z12mandelKernelPiffffiii,@function
        .size           _Z12mandelKernelPiffffiii,(.L_x_9 - _Z12mandelKernelPiffffiii)
        .other          _Z12mandelKernelPiffffiii,@"STO_CUDA_ENTRY STV_DEFAULT"
_Z12mandelKernelPiffffiii:
.text._Z12mandelKernelPiffffiii:
[----:B------:R-:W-:Y:S08]  /*0000*/  LDC R1, c[0x0][0x37c] ;  /* 0x0000df00ff017b82 */ /* 0x000ff00000000800 */
[----:B------:R-:W0:Y:S01]  /*0010*/  LDC R13, c[0x0][0x3a0] ;  /* 0x0000e800ff0d7b82 */ /* 0x000e220000000800 */
[----:B------:R-:W1:Y:S01]  /*0020*/  S2R R5, SR_TID.Y ;  /* 0x0000000000057919 */ /* 0x000e620000002200 */
[----:B------:R-:W2:Y:S01]  /*0030*/  LDCU UR6, c[0x0][0x39c] ;  /* 0x00007380ff0677ac */ /* 0x000ea20008000800 */
[----:B------:R-:W3:Y:S05]  /*0040*/  S2R R6, SR_TID.X ;  /* 0x0000000000067919 */ /* 0x000eea0000002100 */
[----:B------:R-:W4:Y:S08]  /*0050*/  LDC R3, c[0x0][0x360] ;  /* 0x0000d800ff037b82 */ /* 0x000f300000000800 */
[----:B------:R-:W5:Y:S01]  /*0060*/  LDC R0, c[0x0][0x364] ;  /* 0x0000d900ff007b82 */ /* 0x000f620000000800 */
[----:B0-----:R-:W-:-:S07]  /*0070*/  ISETP.GE.AND P0, PT, R13, 0x1, PT ;  /* 0x000000010d00780c */ /* 0x001fce0003f06270 */
[----:B------:R-:W0:Y:S08]  /*0080*/  S2UR UR5, SR_CTAID.Y ;  /* 0x00000000000579c3 */ /* 0x000e300000002600 */
[----:B------:R-:W0:Y:S02]  /*0090*/  S2UR UR4, SR_CTAID.X ;  /* 0x00000000000479c3 */ /* 0x000e240000002500 */
[----:B012345:R-:W-:Y:S05]  /*00a0*/  @!P0 EXIT ;  /* 0x000000000000894d */ /* 0x03ffea0003800000 */
[----:B------:R-:W0:Y:S01]  /*00b0*/  LDCU UR9, c[0x0][0x398] ;  /* 0x00007300ff0977ac */ /* 0x000e220008000800 */
[----:B------:R-:W1:Y:S01]  /*00c0*/  LDC R7, c[0x0][0x394] ;  /* 0x0000e500ff077b82 */ /* 0x000e620000000800 */
[----:B------:R-:W-:Y:S01]  /*00d0*/  IMAD R0, R0, UR5, R5 ;  /* 0x0000000500007c24 */ /* 0x000fe2000f8e0205 */
[----:B------:R-:W2:Y:S03]  /*00e0*/  LDCU.64 UR10, c[0x0][0x380] ;  /* 0x00007000ff0a77ac */ /* 0x000ea60008000a00 */
[----:B------:R-:W-:Y:S01]  /*00f0*/  IMAD R5, R0, UR6, RZ ;  /* 0x0000000600057c24 */ /* 0x000fe2000f8e02ff */
[----:B------:R-:W-:Y:S01]  /*0100*/  I2FP.F32.U32 R4, R0 ;  /* 0x0000000000047245 */ /* 0x000fe20000201000 */
[----:B------:R-:W1:Y:S01]  /*0110*/  LDCU UR8, c[0x0][0x38c] ;  /* 0x00007180ff0877ac */ /* 0x000e620008000800 */
[----:B------:R-:W-:Y:S01]  /*0120*/  IMAD R0, R3, UR4, R6 ;  /* 0x0000000403007c24 */ /* 0x000fe2000f8e0206 */
[----:B------:R-:W3:Y:S03]  /*0130*/  LDCU.64 UR6, c[0x0][0x358] ;  /* 0x00006b00ff0677ac */ /* 0x000ee60008000a00 */
[----:B------:R-:W-:Y:S01]  /*0140*/  IMAD R0, R0, R13, RZ ;  /* 0x0000000d00007224 */ /* 0x000fe200078e02ff */
[----:B0-----:R-:W-:Y:S01]  /*0150*/  UISETP.GE.AND UP0, UPT, UR9, 0x1, UPT ;  /* 0x000000010900788c */ /* 0x001fe2000bf06270 */
[----:B--2---:R-:W-:-:S04]  /*0160*/  IADD3 R2, P0, PT, R5, UR10, RZ ;  /* 0x0000000a05027c10 */ /* 0x004fc8000ff1e0ff */
[----:B------:R-:W-:Y:S01]  /*0170*/  LEA.HI.X.SX32 R3, R5, UR11, 0x1, P0 ;  /* 0x0000000b05037c11 */ /* 0x000fe200080f0eff */
[----:B-1----:R-:W-:-:S03]  /*0180*/  FFMA R6, R4, UR8, R7 ;  /* 0x0000000804067c23 */ /* 0x002fc60008000007 */
[----:B---3--:R-:W-:Y:S05]  /*0190*/  BRA.U !UP0, `(.L_x_0) ;  /* 0x00000001088c7547 */ /* 0x008fea000b800000 */
[----:B------:R-:W-:Y:S01]  /*01a0*/  IMAD.MOV.U32 R7, RZ, RZ, R6 ;  /* 0x000000ffff077224 */ /* 0x000fe200078e0006 */
[----:B------:R-:W-:-:S06]  /*01b0*/  UMOV UR4, URZ ;  /* 0x000000ff00047c82 */ /* 0x000fcc0008000000 */
.L_x_4:
[----:B------:R-:W0:Y:S01]  /*01c0*/  LDC R5, c[0x0][0x390] ;  /* 0x0000e400ff057b82 */ /* 0x000e220000000800 */
[----:B------:R-:W0:Y:S01]  /*01d0*/  LDCU UR5, c[0x0][0x388] ;  /* 0x00007100ff0577ac */ /* 0x000e220008000800 */
[----:B------:R-:W-:Y:S01]  /*01e0*/  VIADD R11, R0, UR4 ;  /* 0x00000004000b7c36 */ /* 0x000fe20008000000 */
[----:B------:R-:W-:Y:S01]  /*01f0*/  BSSY.RECONVERGENT B0, `(.L_x_1) ;  /* 0x0000015000007945 */ /* 0x000fe20003800200 */
[----:B------:R-:W1:Y:S03]  /*0200*/  LDCU UR8, c[0x0][0x398] ;  /* 0x00007300ff0877ac */ /* 0x000e660008000800 */
[----:B------:R-:W-:Y:S01]  /*0210*/  I2FP.F32.S32 R4, R11 ;  /* 0x0000000b00047245 */ /* 0x000fe20000201400 */
[----:B------:R-:W2:Y:S04]  /*0220*/  LDCU UR9, c[0x0][0x398] ;  /* 0x00007300ff0977ac */ /* 0x000ea80008000800 */
[----:B0-----:R-:W-:Y:S01]  /*0230*/  FFMA R10, R4, UR5, R5 ;  /* 0x00000005040a7c23 */ /* 0x001fe20008000005 */
[----:B------:R-:W-:-:S03]  /*0240*/  HFMA2 R4, -RZ, RZ, 0, 0 ;  /* 0x00000000ff047431 */ /* 0x000fc600000001ff */
[----:B-12---:R-:W-:-:S07]  /*0250*/  IMAD.MOV.U32 R5, RZ, RZ, R10 ;  /* 0x000000ffff057224 */ /* 0x006fce00078e000a */
.L_x_3:
[----:B------:R-:W-:Y:S01]  /*0260*/  FMUL R12, R5, R5 ;  /* 0x00000005050c7220 */ /* 0x000fe20000400000 */
[----:B------:R-:W-:Y:S01]  /*0270*/  FMUL R13, R7, R7 ;  /* 0x00000007070d7220 */ /* 0x000fe20000400000 */
[----:B------:R-:W-:-:S03]  /*0280*/  MOV R9, R4 ;  /* 0x0000000400097202 */ /* 0x000fc60000000f00 */
[----:B------:R-:W-:-:S05]  /*0290*/  FADD R8, R12, R13 ;  /* 0x0000000d0c087221 */ /* 0x000fca0000000000 */
[----:B------:R-:W-:-:S13]  /*02a0*/  FSETP.GT.AND P0, PT, R8, 4, PT ;  /* 0x408000000800780b */ /* 0x000fda0003f04000 */
[----:B------:R-:W-:Y:S05]  /*02b0*/  @P0 BRA `(.L_x_2) ;  /* 0x0000000000200947 */ /* 0x000fea0003800000 */
[----:B------:R-:W-:Y:S02]  /*02c0*/  VIADD R4, R4, 0x1 ;  /* 0x0000000104047836 */ /* 0x000fe40000000000 */
[----:B------:R-:W-:Y:S01]  /*02d0*/  FADD R8, R5, R5 ;  /* 0x0000000505087221 */ /* 0x000fe20000000000 */
[----:B------:R-:W-:Y:S02]  /*02e0*/  FADD R5, R12, -R13 ;  /* 0x8000000d0c057221 */ /* 0x000fe40000000000 */
[----:B------:R-:W-:Y:S01]  /*02f0*/  ISETP.NE.AND P0, PT, R4, UR9, PT ;  /* 0x0000000904007c0c */ /* 0x000fe2000bf05270 */
[----:B------:R-:W-:Y:S01]  /*0300*/  FFMA R7, R7, R8, R6 ;  /* 0x0000000807077223 */ /* 0x000fe20000000006 */
[----:B------:R-:W-:-:S11]  /*0310*/  FADD R5, R10, R5 ;  /* 0x000000050a057221 */ /* 0x000fd60000000000 */
[----:B------:R-:W-:Y:S05]  /*0320*/  @P0 BRA `(.L_x_3) ;  /* 0xfffffffc00cc0947 */ /* 0x000fea000383ffff */
[----:B------:R-:W-:-:S07]  /*0330*/  MOV R9, UR8 ;  /* 0x0000000800097c02 */ /* 0x000fce0008000f00 */
.L_x_2:
[----:B------:R-:W-:Y:S05]  /*0340*/  BSYNC.RECONVERGENT B0 ;  /* 0x0000000000007941 */ /* 0x000fea0003800200 */
.L_x_1:
[----:B------:R-:W0:Y:S01]  /*0350*/  LDC R8, c[0x0][0x3a0] ;  /* 0x0000e800ff087b82 */ /* 0x000e220000000800 */
[----:B------:R-:W-:Y:S01]  /*0360*/  UIADD3 UR5, UPT, UPT, UR4, 0x1, URZ ;  /* 0x0000000104057890 */ /* 0x000fe2000fffe0ff */
[----:B------:R-:W-:-:S05]  /*0370*/  IMAD.WIDE R4, R11, 0x4, R2 ;  /* 0x000000040b047825 */ /* 0x000fca00078e0202 */
[----:B------:R1:W-:Y:S01]  /*0380*/  STG.E desc[UR6][R4.64], R9 ;  /* 0x0000000904007986 */ /* 0x0003e2000c101906 */
[----:B0-----:R-:W-:-:S13]  /*0390*/  ISETP.NE.AND P0, PT, R8, UR5, PT ;  /* 0x0000000508007c0c */ /* 0x001fda000bf05270 */
[----:B-1----:R-:W-:Y:S05]  /*03a0*/  @!P0 EXIT ;  /* 0x000000000000894d */ /* 0x002fea0003800000 */
[----:B------:R-:W-:Y:S01]  /*03b0*/  UMOV UR4, UR5 ;  /* 0x0000000500047c82 */ /* 0x000fe20008000000 */
[----:B------:R-:W-:Y:S05]  /*03c0*/  BRA `(.L_x_4) ;  /* 0xfffffffc007c7947 */ /* 0x000fea000383ffff */
.L_x_0:
[C---:B------:R-:W-:Y:S01]  /*03d0*/  ISETP.GE.U32.AND P1, PT, R13.reuse, 0x8, PT ;  /* 0x000000080d00780c */ /* 0x040fe20003f26070 */
[----:B------:R-:W-:Y:S01]  /*03e0*/  IMAD.MOV.U32 R9, RZ, RZ, RZ ;  /* 0x000000ffff097224 */ /* 0x000fe200078e00ff */
[----:B------:R-:W-:-:S04]  /*03f0*/  LOP3.LUT R10, R13, 0x7, RZ, 0xc0, !PT ;  /* 0x000000070d0a7812 */ /* 0x000fc800078ec0ff */
[----:B------:R-:W-:-:S07]  /*0400*/  ISETP.NE.AND P0, PT, R10, RZ, PT ;  /* 0x000000ff0a00720c */ /* 0x000fce0003f05270 */
[----:B------:R-:W-:Y:S06]  /*0410*/  @!P1 BRA `(.L_x_5) ;  /* 0x0000000000489947 */ /* 0x000fec0003800000 */
[----:B------:R-:W-:Y:S02]  /*0420*/  IADD3 R6, P1, PT, R2, 0x10, RZ ;  /* 0x0000001002067810 */ /* 0x000fe40007f3e0ff */
[----:B------:R-:W-:Y:S02]  /*0430*/  LOP3.LUT R9, R13, 0x7ffffff8, RZ, 0xc0, !PT ;  /* 0x7ffffff80d097812 */ /* 0x000fe400078ec0ff */
[----:B------:R-:W-:Y:S01]  /*0440*/  MOV R11, R0 ;  /* 0x00000000000b7202 */ /* 0x000fe20000000f00 */
[----:B------:R-:W-:Y:S01]  /*0450*/  IMAD.X R7, RZ, RZ, R3, P1 ;  /* 0x000000ffff077224 */ /* 0x000fe200008e0603 */
[----:B------:R-:W-:-:S07]  /*0460*/  IADD3 R8, PT, PT, -R9, RZ, RZ ;  /* 0x000000ff09087210 */ /* 0x000fce0007ffe1ff */
.L_x_6:
[C---:B0-----:R-:W-:Y:S01]  /*0470*/  IMAD.WIDE R4, R11.reuse, 0x4, R6 ;  /* 0x000000040b047825 */ /* 0x041fe200078e0206 */
[----:B------:R-:W-:-:S03]  /*0480*/  IADD3 R11, PT, PT, R11, 0x8, RZ ;  /* 0x000000080b0b7810 */ /* 0x000fc60007ffe0ff */
[----:B------:R-:W-:Y:S01]  /*0490*/  VIADD R8, R8, 0x8 ;  /* 0x0000000808087836 */ /* 0x000fe20000000000 */
[----:B------:R0:W-:Y:S04]  /*04a0*/  STG.E desc[UR6][R4.64+-0x10], RZ ;  /* 0xfffff0ff04007986 */ /* 0x0001e8000c101906 */
[----:B------:R0:W-:Y:S01]  /*04b0*/  STG.E desc[UR6][R4.64+-0xc], RZ ;  /* 0xfffff4ff04007986 */ /* 0x0001e2000c101906 */
[----:B------:R-:W-:-:S03]  /*04c0*/  ISETP.NE.AND P1, PT, R8, RZ, PT ;  /* 0x000000ff0800720c */ /* 0x000fc60003f25270 */
[----:B------:R0:W-:Y:S04]  /*04d0*/  STG.E desc[UR6][R4.64+-0x8], RZ ;  /* 0xfffff8ff04007986 */ /* 0x0001e8000c101906 */
[----:B------:R0:W-:Y:S04]  /*04e0*/  STG.E desc[UR6][R4.64+-0x4], RZ ;  /* 0xfffffcff04007986 */ /* 0x0001e8000c101906 */
[----:B------:R0:W-:Y:S04]  /*04f0*/  STG.E desc[UR6][R4.64], RZ ;  /* 0x000000ff04007986 */ /* 0x0001e8000c101906 */
[----:B------:R0:W-:Y:S04]  /*0500*/  STG.E desc[UR6][R4.64+0x4], RZ ;  /* 0x000004ff04007986 */ /* 0x0001e8000c101906 */
[----:B------:R0:W-:Y:S04]  /*0510*/  STG.E desc[UR6][R4.64+0x8], RZ ;  /* 0x000008ff04007986 */ /* 0x0001e8000c101906 */
[----:B------:R0:W-:Y:S01]  /*0520*/  STG.E desc[UR6][R4.64+0xc], RZ ;  /* 0x00000cff04007986 */ /* 0x0001e2000c101906 */
[----:B------:R-:W-:Y:S05]  /*0530*/  @P1 BRA `(.L_x_6) ;  /* 0xfffffffc00cc1947 */ /* 0x000fea000383ffff */
.L_x_5:
[----:B------:R-:W-:Y:S05]  /*0540*/  @!P0 EXIT ;  /* 0x000000000000894d */ /* 0x000fea0003800000 */
[----:B------:R-:W-:Y:S02]  /*0550*/  ISETP.GE.U32.AND P0, PT, R10, 0x4, PT ;  /* 0x000000040a00780c */ /* 0x000fe40003f06070 */
[----:B------:R-:W-:-:S04]  /*0560*/  LOP3.LUT R6, R13, 0x3, RZ, 0xc0, !PT ;  /* 0x000000030d067812 */ /* 0x000fc800078ec0ff */
[----:B------:R-:W-:-:S07]  /*0570*/  ISETP.NE.AND P1, PT, R6, RZ, PT ;  /* 0x000000ff0600720c */ /* 0x000fce0003f25270 */
[----:B------:R-:W-:Y:S06]  /*0580*/  @!P0 BRA `(.L_x_7) ;  /* 0x00000000001c8947 */ /* 0x000fec0003800000 */
[----:B0-----:R-:W-:Y:S01]  /*0590*/  IMAD.IADD R5, R0, 0x1, R9 ;  /* 0x0000000100057824 */ /* 0x001fe200078e0209 */
[----:B------:R-:W-:-:S03]  /*05a0*/  IADD3 R9, PT, PT, R9, 0x4, RZ ;  /* 0x0000000409097810 */ /* 0x000fc60007ffe0ff */
[----:B------:R-:W-:-:S05]  /*05b0*/  IMAD.WIDE R4, R5, 0x4, R2 ;  /* 0x0000000405047825 */ /* 0x000fca00078e0202 */
[----:B------:R1:W-:Y:S04]  /*05c0*/  STG.E desc[UR6][R4.64], RZ ;  /* 0x000000ff04007986 */ /* 0x0003e8000c101906 */
[----:B------:R1:W-:Y:S04]  /*05d0*/  STG.E desc[UR6][R4.64+0x4], RZ ;  /* 0x000004ff04007986 */ /* 0x0003e8000c101906 */
[----:B------:R1:W-:Y:S04]  /*05e0*/  STG.E desc[UR6][R4.64+0x8], RZ ;  /* 0x000008ff04007986 */ /* 0x0003e8000c101906 */
[----:B------:R1:W-:Y:S02]  /*05f0*/  STG.E desc[UR6][R4.64+0xc], RZ ;  /* 0x00000cff04007986 */ /* 0x0003e4000c101906 */
.L_x_7:
[----:B------:R-:W-:Y:S05]  /*0600*/  @!P1 EXIT ;  /* 0x000000000000994d */ /* 0x000fea0003800000 */
[----:B------:R-:W-:Y:S02]  /*0610*/  ISETP.NE.AND P0, PT, R6, 0x1, PT ;  /* 0x000000010600780c */ /* 0x000fe40003f05270 */
[----:B01----:R-:W-:-:S04]  /*0620*/  LOP3.LUT R4, R13, 0x1, RZ, 0xc0, !PT ;  /* 0x000000010d047812 */ /* 0x003fc800078ec0ff */
[----:B------:R-:W-:-:S07]  /*0630*/  ISETP.NE.U32.AND P1, PT, R4, 0x1, PT ;  /* 0x000000010400780c */ /* 0x000fce0003f25070 */
[----:B------:R-:W-:Y:S01]  /*0640*/  @P0 IMAD.IADD R5, R0, 0x1, R9 ;  /* 0x0000000100050824 */ /* 0x000fe200078e0209 */
[----:B------:R-:W-:-:S03]  /*0650*/  @P0 IADD3 R9, PT, PT, R9, 0x2, RZ ;  /* 0x0000000209090810 */ /* 0x000fc60007ffe0ff */
[----:B------:R-:W-:-:S05]  /*0660*/  @P0 IMAD.WIDE R4, R5, 0x4, R2 ;  /* 0x0000000405040825 */ /* 0x000fca00078e0202 */
[----:B------:R0:W-:Y:S04]  /*0670*/  @P0 STG.E desc[UR6][R4.64], RZ ;  /* 0x000000ff04000986 */ /* 0x0001e8000c101906 */
[----:B------:R0:W-:Y:S01]  /*0680*/  @P0 STG.E desc[UR6][R4.64+0x4], RZ ;  /* 0x000004ff04000986 */ /* 0x0001e2000c101906 */
[----:B------:R-:W-:Y:S05]  /*0690*/  @P1 EXIT ;  /* 0x000000000000194d */ /* 0x000fea0003800000 */
[----:B------:R-:W-:-:S04]  /*06a0*/  IMAD.IADD R9, R0, 0x1, R9 ;  /* 0x0000000100097824 */ /* 0x000fc800078e0209 */
[----:B------:R-:W-:-:S05]  /*06b0*/  IMAD.WIDE R2, R9, 0x4, R2 ;  /* 0x0000000409027825 */ /* 0x000fca00078e0202 */
[----:B------:R-:W-:Y:S01]  /*06c0*/  STG.E desc[UR6][R2.64], RZ ;  /* 0x000000ff02007986 */ /* 0x000fe2000c101906 */
[----:B------:R-:W-:Y:S05]  /*06d0*/  EXIT ;  /* 0x000000000000794d */ /* 0x000fea0003800000 */
.L_x_8:
[----:B------:R-:W-:-:S00]  /*06e0*/  BRA `(.L_x_8) ;  /* 0xfffffffc00fc7947 */ /* 0x000fc0000383ffff */
[----:B------:R-:W-:-:S00]  /*06f0*/  NOP ;  /* 0x0000000000007918 */ /* 0x000fc00000000000 */
        /* <DEDUP_REMOVED lines=8> */
.L_x_9:


//--------------------- .nv.shared.reserved.0     --------------------------
	.section	.nv.shared.reserved.0,"aw",@nobits
	.weak		__nv_reservedSMEM_offset_0_alias
	.size		__nv_reservedSMEM_offset_0_alias, 0, 64
	.other		__nv_reservedSMEM_offset_0_alias,@"STO_CUDA_RESERVED_SHARED STV_DEFAULT"
__nv_reservedSMEM_offset_0_alias:
	.zero		0
	.zero		64


//--------------------- .nv.constant0._Z12mandelKernelPiffffiii --------------------------
	.section	.nv.constant0._Z12mandelKernelPiffffiii,"a",@progbits
	.sectionflags	@""
	.align	4
.nv.constant0._Z12mandelKernelPiffffiii:
	.zero		932


//--------------------- SYMBOLS --------------------------

	.type		.nv.reservedSmem.offset0,@object
	.size		.nv.reservedSmem.offset0,0x4
